//
// Generated by NVIDIA NVVM Compiler
//
// Compiler Build ID: CL-36424714
// Cuda compilation tools, release 13.0, V13.0.88
// Based on NVVM 20.0.0
//

.version 9.0
.target sm_100
.address_size 64

	// .globl	VecAdd

.visible .entry VecAdd(
	.param .u64 .ptr .align 1 VecAdd_param_0,
	.param .u64 .ptr .align 1 VecAdd_param_1,
	.param .u64 .ptr .align 1 VecAdd_param_2,
	.param .u32 VecAdd_param_3
)
{
	.reg .pred 	%p<2>;
	.reg .b32 	%r<6>;
	.reg .b32 	%f<4>;
	.reg .b64 	%rd<11>;

	ld.param.u64 	%rd1, [VecAdd_param_0];
	ld.param.u64 	%rd2, [VecAdd_param_1];
	ld.param.u64 	%rd3, [VecAdd_param_2];
	ld.param.u32 	%r2, [VecAdd_param_3];
	mov.u32 	%r3, %ctaid.x;
	mov.u32 	%r4, %ntid.x;
	mov.u32 	%r5, %tid.x;
	mad.lo.s32 	%r1, %r3, %r4, %r5;
	setp.ge.s32 	%p1, %r1, %r2;
	@%p1 bra 	$L__BB0_2;
	cvta.to.global.u64 	%rd4, %rd1;
	cvta.to.global.u64 	%rd5, %rd2;
	cvta.to.global.u64 	%rd6, %rd3;
	mul.wide.s32 	%rd7, %r1, 4;
	add.s64 	%rd8, %rd4, %rd7;
	ld.global.f32 	%f1, [%rd8];
	add.s64 	%rd9, %rd5, %rd7;
	ld.global.f32 	%f2, [%rd9];
	add.f32 	%f3, %f1, %f2;
	add.s64 	%rd10, %rd6, %rd7;
	st.global.f32 	[%rd10], %f3;
$L__BB0_2:
	ret;

}
	// .globl	VecMul
.visible .entry VecMul(
	.param .u64 .ptr .align 1 VecMul_param_0,
	.param .u64 .ptr .align 1 VecMul_param_1,
	.param .u64 .ptr .align 1 VecMul_param_2,
	.param .u32 VecMul_param_3
)
{
	.reg .pred 	%p<2>;
	.reg .b32 	%r<6>;
	.reg .b32 	%f<4>;
	.reg .b64 	%rd<11>;

	ld.param.u64 	%rd1, [VecMul_param_0];
	ld.param.u64 	%rd2, [VecMul_param_1];
	ld.param.u64 	%rd3, [VecMul_param_2];
	ld.param.u32 	%r2, [VecMul_param_3];
	mov.u32 	%r3, %ctaid.x;
	mov.u32 	%r4, %ntid.x;
	mov.u32 	%r5, %tid.x;
	mad.lo.s32 	%r1, %r3, %r4, %r5;
	setp.ge.s32 	%p1, %r1, %r2;
	@%p1 bra 	$L__BB1_2;
	cvta.to.global.u64 	%rd4, %rd1;
	cvta.to.global.u64 	%rd5, %rd2;
	cvta.to.global.u64 	%rd6, %rd3;
	mul.wide.s32 	%rd7, %r1, 4;
	add.s64 	%rd8, %rd4, %rd7;
	ld.global.f32 	%f1, [%rd8];
	add.s64 	%rd9, %rd5, %rd7;
	ld.global.f32 	%f2, [%rd9];
	mul.f32 	%f3, %f1, %f2;
	add.s64 	%rd10, %rd6, %rd7;
	st.global.f32 	[%rd10], %f3;
$L__BB1_2:
	ret;

}


// ===== COMPILED SASS (sm_100) =====

	.target	sm_100

	.elftype	@"ET_EXEC"


//--------------------- .note.nv.tkinfo           --------------------------
	.section	.note.nv.tkinfo,"",@"SHT_NOTE"
	.sectionflags	@"SHF_NOTE_NV_TKINFO"
	.tkinfo
        /*0018*/ 	.word	0x00000002
        /*0030*/ 	.string	""
        /*0030*/ 	.string	"ptxas"
        /*0030*/ 	.string	"Cuda compilation tools, release 13.0, V13.0.88"
        /*0030*/ 	.string	"Build cuda_13.0.r13.0/compiler.36424714_0"
        /*0030*/ 	.string	"-arch sm_100 -m 64 "



//--------------------- .note.nv.cuinfo           --------------------------
	.section	.note.nv.cuinfo,"",@"SHT_NOTE"
	.sectionflags	@"SHF_NOTE_NV_CUINFO"
        /*0018*/ 	.short	0x0002
        /*001a*/ 	.short	0x0064
        /*001c*/ 	.short	0x0082
	.zero		2


//--------------------- .nv.info                  --------------------------
	.section	.nv.info,"",@"SHT_CUDA_INFO"
	.align	4


	//----- nvinfo : EIATTR_REGCOUNT
	.align		4
        /*0000*/ 	.byte	0x04, 0x2f
        /*0002*/ 	.short	(.L_1 - .L_0)
	.align		4
.L_0:
        /*0004*/ 	.word	index@(VecAdd)
        /*0008*/ 	.word	0x0000000c


	//----- nvinfo : EIATTR_FRAME_SIZE
	.align		4
.L_1:
        /*000c*/ 	.byte	0x04, 0x11
        /*000e*/ 	.short	(.L_3 - .L_2)
	.align		4
.L_2:
        /*0010*/ 	.word	index@(VecAdd)
        /*0014*/ 	.word	0x00000000


	//----- nvinfo : EIATTR_REGCOUNT
	.align		4
.L_3:
        /*0018*/ 	.byte	0x04, 0x2f
        /*001a*/ 	.short	(.L_5 - .L_4)
	.align		4
.L_4:
        /*001c*/ 	.word	index@(VecMul)
        /*0020*/ 	.word	0x0000000c


	//----- nvinfo : EIATTR_FRAME_SIZE
	.align		4
.L_5:
        /*0024*/ 	.byte	0x04, 0x11
        /*0026*/ 	.short	(.L_7 - .L_6)
	.align		4
.L_6:
        /*0028*/ 	.word	index@(VecMul)
        /*002c*/ 	.word	0x00000000


	//----- nvinfo : EIATTR_MIN_STACK_SIZE
	.align		4
.L_7:
        /*0030*/ 	.byte	0x04, 0x12
        /*0032*/ 	.short	(.L_9 - .L_8)
	.align		4
.L_8:
        /*0034*/ 	.word	index@(VecMul)
        /*0038*/ 	.word	0x00000000


	//----- nvinfo : EIATTR_MIN_STACK_SIZE
	.align		4
.L_9:
        /*003c*/ 	.byte	0x04, 0x12
        /*003e*/ 	.short	(.L_11 - .L_10)
	.align		4
.L_10:
        /*0040*/ 	.word	index@(VecAdd)
        /*0044*/ 	.word	0x00000000
.L_11:


//--------------------- .nv.compat                --------------------------
	.section	.nv.compat,"",@"SHT_CUDA_COMPAT_INFO"
	.align	4
        /*0000*/ 	.byte	0x02, 0x09, 0x00, 0x00, 0x02, 0x02, 0x01, 0x00, 0x02, 0x05, 0x05, 0x00, 0x03, 0x07, 0x01, 0x01
        /*0010*/ 	.byte	0x02, 0x03, 0x00, 0x00, 0x02, 0x06, 0x01, 0x00, 0x04, 0x0b, 0x08, 0x00, 0x09, 0x00, 0x00, 0x00
        /*0020*/ 	.byte	0x00, 0x00, 0x00, 0x00


//--------------------- .nv.info.VecMul           --------------------------
	.section	.nv.info.VecMul,"",@"SHT_CUDA_INFO"
	.sectionflags	@""
	.align	4


	//----- nvinfo : EIATTR_CUDA_API_VERSION
	.align		4
        /*0000*/ 	.byte	0x04, 0x37
        /*0002*/ 	.short	(.L_13 - .L_12)
.L_12:
        /*0004*/ 	.word	0x00000082


	//----- nvinfo : EIATTR_KPARAM_INFO
	.align		4
.L_13:
        /*0008*/ 	.byte	0x04, 0x17
        /*000a*/ 	.short	(.L_15 - .L_14)
.L_14:
        /*000c*/ 	.word	0x00000000
        /*0010*/ 	.short	0x0003
        /*0012*/ 	.short	0x0018
        /*0014*/ 	.byte	0x00, 0xf0, 0x11, 0x00


	//----- nvinfo : EIATTR_KPARAM_INFO
	.align		4
.L_15:
        /*0018*/ 	.byte	0x04, 0x17
        /*001a*/ 	.short	(.L_17 - .L_16)
.L_16:
        /*001c*/ 	.word	0x00000000
        /*0020*/ 	.short	0x0002
        /*0022*/ 	.short	0x0010
        /*0024*/ 	.byte	0x00, 0xf5, 0x21, 0x00


	//----- nvinfo : EIATTR_KPARAM_INFO
	.align		4
.L_17:
        /*0028*/ 	.byte	0x04, 0x17
        /*002a*/ 	.short	(.L_19 - .L_18)
.L_18:
        /*002c*/ 	.word	0x00000000
        /*0030*/ 	.short	0x0001
        /*0032*/ 	.short	0x0008
        /*0034*/ 	.byte	0x00, 0xf5, 0x21, 0x00


	//----- nvinfo : EIATTR_KPARAM_INFO
	.align		4
.L_19:
        /*0038*/ 	.byte	0x04, 0x17
        /*003a*/ 	.short	(.L_21 - .L_20)
.L_20:
        /*003c*/ 	.word	0x00000000
        /*0040*/ 	.short	0x0000
        /*0042*/ 	.short	0x0000
        /*0044*/ 	.byte	0x00, 0xf5, 0x21, 0x00


	//----- nvinfo : EIATTR_SPARSE_MMA_MASK
	.align		4
.L_21:
        /*0048*/ 	.byte	0x03, 0x50
        /*004a*/ 	.short	0x0000


	//----- nvinfo : EIATTR_MAXREG_COUNT
	.align		4
        /*004c*/ 	.byte	0x03, 0x1b
        /*004e*/ 	.short	0x00ff


	//----- nvinfo : EIATTR_MERCURY_ISA_VERSION
	.align		4
        /*0050*/ 	.byte	0x03, 0x5f
        /*0052*/ 	.short	0x0101


	//----- nvinfo : EIATTR_VRC_CTA_INIT_COUNT
	.align		4
        /*0054*/ 	.byte	0x02, 0x4a
	.zero		1
	.zero		1


	//----- nvinfo : EIATTR_EXIT_INSTR_OFFSETS
	.align		4
        /*0058*/ 	.byte	0x04, 0x1c
        /*005a*/ 	.short	(.L_23 - .L_22)


	//   ....[0]....
.L_22:
        /*005c*/ 	.word	0x00000070


	//   ....[1]....
        /*0060*/ 	.word	0x00000130


	//----- nvinfo : EIATTR_CBANK_PARAM_SIZE
	.align		4
.L_23:
        /*0064*/ 	.byte	0x03, 0x19
        /*0066*/ 	.short	0x001c


	//----- nvinfo : EIATTR_PARAM_CBANK
	.align		4
        /*0068*/ 	.byte	0x04, 0x0a
        /*006a*/ 	.short	(.L_25 - .L_24)
	.align		4
.L_24:
        /*006c*/ 	.word	index@(.nv.constant0.VecMul)
        /*0070*/ 	.short	0x0380
        /*0072*/ 	.short	0x001c


	//----- nvinfo : EIATTR_SW_WAR
	.align		4
.L_25:
        /*0074*/ 	.byte	0x04, 0x36
        /*0076*/ 	.short	(.L_27 - .L_26)
.L_26:
        /*0078*/ 	.word	0x00000008
.L_27:


//--------------------- .nv.info.VecAdd           --------------------------
	.section	.nv.info.VecAdd,"",@"SHT_CUDA_INFO"
	.sectionflags	@""
	.align	4


	//----- nvinfo : EIATTR_CUDA_API_VERSION
	.align		4
        /*0000*/ 	.byte	0x04, 0x37
        /*0002*/ 	.short	(.L_29 - .L_28)
.L_28:
        /*0004*/ 	.word	0x00000082


	//----- nvinfo : EIATTR_KPARAM_INFO
	.align		4
.L_29:
        /*0008*/ 	.byte	0x04, 0x17
        /*000a*/ 	.short	(.L_31 - .L_30)
.L_30:
        /*000c*/ 	.word	0x00000000
        /*0010*/ 	.short	0x0003
        /*0012*/ 	.short	0x0018
        /*0014*/ 	.byte	0x00, 0xf0, 0x11, 0x00


	//----- nvinfo : EIATTR_KPARAM_INFO
	.align		4
.L_31:
        /*0018*/ 	.byte	0x04, 0x17
        /*001a*/ 	.short	(.L_33 - .L_32)
.L_32:
        /*001c*/ 	.word	0x00000000
        /*0020*/ 	.short	0x0002
        /*0022*/ 	.short	0x0010
        /*0024*/ 	.byte	0x00, 0xf5, 0x21, 0x00


	//----- nvinfo : EIATTR_KPARAM_INFO
	.align		4
.L_33:
        /*0028*/ 	.byte	0x04, 0x17
        /*002a*/ 	.short	(.L_35 - .L_34)
.L_34:
        /*002c*/ 	.word	0x00000000
        /*0030*/ 	.short	0x0001
        /*0032*/ 	.short	0x0008
        /*0034*/ 	.byte	0x00, 0xf5, 0x21, 0x00


	//----- nvinfo : EIATTR_KPARAM_INFO
	.align		4
.L_35:
        /*0038*/ 	.byte	0x04, 0x17
        /*003a*/ 	.short	(.L_37 - .L_36)
.L_36:
        /*003c*/ 	.word	0x00000000
        /*0040*/ 	.short	0x0000
        /*0042*/ 	.short	0x0000
        /*0044*/ 	.byte	0x00, 0xf5, 0x21, 0x00


	//----- nvinfo : EIATTR_SPARSE_MMA_MASK
	.align		4
.L_37:
        /*0048*/ 	.byte	0x03, 0x50
        /*004a*/ 	.short	0x0000


	//----- nvinfo : EIATTR_MAXREG_COUNT
	.align		4
        /*004c*/ 	.byte	0x03, 0x1b
        /*004e*/ 	.short	0x00ff


	//----- nvinfo : EIATTR_MERCURY_ISA_VERSION
	.align		4
        /*0050*/ 	.byte	0x03, 0x5f
        /*0052*/ 	.short	0x0101


	//----- nvinfo : EIATTR_VRC_CTA_INIT_COUNT
	.align		4
        /*0054*/ 	.byte	0x02, 0x4a
	.zero		1
	.zero		1


	//----- nvinfo : EIATTR_EXIT_INSTR_OFFSETS
	.align		4
        /*0058*/ 	.byte	0x04, 0x1c
        /*005a*/ 	.short	(.L_39 - .L_38)


	//   ....[0]....
.L_38:
        /*005c*/ 	.word	0x00000070


	//   ....[1]....
        /*0060*/ 	.word	0x00000130


	//----- nvinfo : EIATTR_CBANK_PARAM_SIZE
	.align		4
.L_39:
        /*0064*/ 	.byte	0x03, 0x19
        /*0066*/ 	.short	0x001c


	//----- nvinfo : EIATTR_PARAM_CBANK
	.align		4
        /*0068*/ 	.byte	0x04, 0x0a
        /*006a*/ 	.short	(.L_41 - .L_40)
	.align		4
.L_40:
        /*006c*/ 	.word	index@(.nv.constant0.VecAdd)
        /*0070*/ 	.short	0x0380
        /*0072*/ 	.short	0x001c


	//----- nvinfo : EIATTR_SW_WAR
	.align		4
.L_41:
        /*0074*/ 	.byte	0x04, 0x36
        /*0076*/ 	.short	(.L_43 - .L_42)
.L_42:
        /*0078*/ 	.word	0x00000008
.L_43:


//--------------------- .nv.callgraph             --------------------------
	.section	.nv.callgraph,"",@"SHT_CUDA_CALLGRAPH"
	.align	4
	.sectionentsize	8
	.align		4
        /*0000*/ 	.word	0x00000000
	.align		4
        /*0004*/ 	.word	0xffffffff
	.align		4
        /*0008*/ 	.word	0x00000000
	.align		4
        /*000c*/ 	.word	0xfffffffe
	.align		4
        /*0010*/ 	.word	0x00000000
	.align		4
        /*0014*/ 	.word	0xfffffffd
	.align		4
        /*0018*/ 	.word	0x00000000
	.align		4
        /*001c*/ 	.word	0xfffffffc


//--------------------- .text.VecMul              --------------------------
	.section	.text.VecMul,"ax",@progbits
	.align	128
        .global         VecMul
        .type           VecMul,@function
        .size           VecMul,(.L_x_2 - VecMul)
        .other          VecMul,@"STO_CUDA_ENTRY STV_DEFAULT"
VecMul:
.text.VecMul:
[----:B------:R-:W-:Y:S01]  /*0000*/  LDC R1, c[0x0][0x37c] ;  /* 0x0000df00ff017b82 */ /* 0x000fe20000000800 */
[----:B------:R-:W0:Y:S07]  /*0010*/  S2R R0, SR_TID.X ;  /* 0x0000000000007919 */ /* 0x000e2e0000002100 */
[----:B------:R-:W0:Y:S01]  /*0020*/  S2UR UR4, SR_CTAID.X ;  /* 0x00000000000479c3 */ /* 0x000e220000002500 */
[----:B------:R-:W1:Y:S07]  /*0030*/  LDCU UR5, c[0x0][0x398] ;  /* 0x00007300ff0577ac */ /* 0x000e6e0008000800 */
[----:B------:R-:W0:Y:S02]  /*0040*/  LDC R9, c[0x0][0x360] ;  /* 0x0000d800ff097b82 */ /* 0x000e240000000800 */
[----:B0-----:R-:W-:-:S05]  /*0050*/  IMAD R9, R9, UR4, R0 ;  /* 0x0000000409097c24 */ /* 0x001fca000f8e0200 */
[----:B-1----:R-:W-:-:S13]  /*0060*/  ISETP.GE.AND P0, PT, R9, UR5, PT ;  /* 0x0000000509007c0c */ /* 0x002fda000bf06270 */
[----:B------:R-:W-:Y:S05]  /*0070*/  @P0 EXIT ;  /* 0x000000000000094d */ /* 0x000fea0003800000 */
[----:B------:R-:W0:Y:S01]  /*0080*/  LDC.64 R2, c[0x0][0x380] ;  /* 0x0000e000ff027b82 */ /* 0x000e220000000a00 */
[----:B------:R-:W1:Y:S07]  /*0090*/  LDCU.64 UR4, c[0x0][0x358] ;  /* 0x00006b00ff0477ac */ /* 0x000e6e0008000a00 */
[----:B------:R-:W2:Y:S08]  /*00a0*/  LDC.64 R4, c[0x0][0x388] ;  /* 0x0000e200ff047b82 */ /* 0x000eb00000000a00 */
[----:B------:R-:W3:Y:S01]  /*00b0*/  LDC.64 R6, c[0x0][0x390] ;  /* 0x0000e400ff067b82 */ /* 0x000ee20000000a00 */
[----:B0-----:R-:W-:-:S06]  /*00c0*/  IMAD.WIDE R2, R9, 0x4, R2 ;  /* 0x0000000409027825 */ /* 0x001fcc00078e0202 */
[----:B-1----:R-:W4:Y:S01]  /*00d0*/  LDG.E R2, desc[UR4][R2.64] ;  /* 0x0000000402027981 */ /* 0x002f22000c1e1900 */
[----:B--2---:R-:W-:-:S06]  /*00e0*/  IMAD.WIDE R4, R9, 0x4, R4 ;  /* 0x0000000409047825 */ /* 0x004fcc00078e0204 */
[----:B------:R-:W4:Y:S01]  /*00f0*/  LDG.E R5, desc[UR4][R4.64] ;  /* 0x0000000404057981 */ /* 0x000f22000c1e1900 */
[----:B---3--:R-:W-:-:S04]  /*0100*/  IMAD.WIDE R6, R9, 0x4, R6 ;  /* 0x0000000409067825 */ /* 0x008fc800078e0206 */
[----:B----4-:R-:W-:-:S05]  /*0110*/  FMUL R9, R2, R5 ;  /* 0x0000000502097220 */ /* 0x010fca0000400000 */
[----:B------:R-:W-:Y:S01]  /*0120*/  STG.E desc[UR4][R6.64], R9 ;  /* 0x0000000906007986 */ /* 0x000fe2000c101904 */
[----:B------:R-:W-:Y:S05]  /*0130*/  EXIT ;  /* 0x000000000000794d */ /* 0x000fea0003800000 */
.L_x_0:
[----:B------:R-:W-:-:S00]  /*0140*/  BRA `(.L_x_0) ;  /* 0xfffffffc00fc7947 */ /* 0x000fc0000383ffff */
[----:B------:R-:W-:-:S00]  /*0150*/  NOP ;  /* 0x0000000000007918 */ /* 0x000fc00000000000 */
        /* <DEDUP_REMOVED lines=10> */
.L_x_2:


//--------------------- .text.VecAdd              --------------------------
	.section	.text.VecAdd,"ax",@progbits
	.align	128
        .global         VecAdd
        .type           VecAdd,@function
        .size           VecAdd,(.L_x_3 - VecAdd)
        .other          VecAdd,@"STO_CUDA_ENTRY STV_DEFAULT"
VecAdd:
.text.VecAdd:
        /* <DEDUP_REMOVED lines=17> */
[----:B----4-:R-:W-:-:S05]  /*0110*/  FADD R9, R2, R5 ;  /* 0x0000000502097221 */ /* 0x010fca0000000000 */
[----:B------:R-:W-:Y:S01]  /*0120*/  STG.E desc[UR4][R6.64], R9 ;  /* 0x0000000906007986 */ /* 0x000fe2000c101904 */
[----:B------:R-:W-:Y:S05]  /*0130*/  EXIT ;  /* 0x000000000000794d */ /* 0x000fea0003800000 */
.L_x_1:
        /* <DEDUP_REMOVED lines=12> */
.L_x_3:


//--------------------- .nv.shared.reserved.0     --------------------------
	.section	.nv.shared.reserved.0,"aw",@nobits
	.weak		__nv_reservedSMEM_offset_0_alias
	.size		__nv_reservedSMEM_offset_0_alias, 0, 64
	.other		__nv_reservedSMEM_offset_0_alias,@"STO_CUDA_RESERVED_SHARED STV_DEFAULT"
__nv_reservedSMEM_offset_0_alias:
	.zero		0
	.zero		64


//--------------------- .nv.constant0.VecMul      --------------------------
	.section	.nv.constant0.VecMul,"a",@progbits
	.sectionflags	@""
	.align	4
.nv.constant0.VecMul:
	.zero		924


//--------------------- .nv.constant0.VecAdd      --------------------------
	.section	.nv.constant0.VecAdd,"a",@progbits
	.sectionflags	@""
	.align	4
.nv.constant0.VecAdd:
	.zero		924


//--------------------- SYMBOLS --------------------------

	.type		.nv.reservedSmem.offset0,@object
	.size		.nv.reservedSmem.offset0,0x4
